	.headerflags	@"EF_CUDA_TEXMODE_UNIFIED EF_CUDA_64BIT_ADDRESS EF_CUDA_ACCELERATORS EF_CUDA_SM90 EF_CUDA_VIRTUAL_SM(EF_CUDA_SM90)"
	.elftype	@"ET_EXEC"


//--------------------- .nv.info                  --------------------------
	.section	.nv.info,"",@"SHT_CUDA_INFO"
	.align	4


	//----- nvinfo : EIATTR_REGCOUNT
	.align		4
        /*0000*/ 	.byte	0x04, 0x2f
        /*0002*/ 	.short	(.L_3 - .L_2)
	.align		4
.L_2:
        /*0004*/ 	.word	index@(triton_poi_fused__native_batch_norm_legit_no_training_relu_threshold_backward_0)
        /*0008*/ 	.word	0x00000016


	//----- nvinfo : EIATTR_MIN_STACK_SIZE
	.align		4
.L_3:
        /*000c*/ 	.byte	0x04, 0x12
        /*000e*/ 	.short	(.L_5 - .L_4)
	.align		4
.L_4:
        /*0010*/ 	.word	index@(triton_poi_fused__native_batch_norm_legit_no_training_relu_threshold_backward_0)
        /*0014*/ 	.word	0x00000000


	//----- nvinfo : EIATTR_FRAME_SIZE
	.align		4
.L_5:
        /*0018*/ 	.byte	0x04, 0x11
        /*001a*/ 	.short	(.L_7 - .L_6)
	.align		4
.L_6:
        /*001c*/ 	.word	index@(triton_poi_fused__native_batch_norm_legit_no_training_relu_threshold_backward_0)
        /*0020*/ 	.word	0x00000000


	//----- nvinfo : EIATTR_MIN_STACK_SIZE
	.align		4
.L_7:
        /*0024*/ 	.byte	0x04, 0x12
        /*0026*/ 	.short	(.L_9 - .L_8)
	.align		4
.L_8:
        /*0028*/ 	.word	index@(triton_poi_fused__native_batch_norm_legit_no_training_relu_threshold_backward_0)
        /*002c*/ 	.word	0x00000000
.L_9:


//--------------------- .nv.info.triton_poi_fused__native_batch_norm_legit_no_training_relu_threshold_backward_0 --------------------------
	.section	.nv.info.triton_poi_fused__native_batch_norm_legit_no_training_relu_threshold_backward_0,"",@"SHT_CUDA_INFO"
	.sectionflags	@""
	.align	4


	//----- nvinfo : EIATTR_CUDA_API_VERSION
	.align		4
        /*0000*/ 	.byte	0x04, 0x37
        /*0002*/ 	.short	(.L_11 - .L_10)
.L_10:
        /*0004*/ 	.word	0x0000007c


	//----- nvinfo : EIATTR_KPARAM_INFO
	.align		4
.L_11:
        /*0008*/ 	.byte	0x04, 0x17
        /*000a*/ 	.short	(.L_13 - .L_12)
.L_12:
        /*000c*/ 	.word	0x00000000
        /*0010*/ 	.short	0x0007
        /*0012*/ 	.short	0x0038
        /*0014*/ 	.byte	0x00, 0xf0, 0x11, 0x00


	//----- nvinfo : EIATTR_KPARAM_INFO
	.align		4
.L_13:
        /*0018*/ 	.byte	0x04, 0x17
        /*001a*/ 	.short	(.L_15 - .L_14)
.L_14:
        /*001c*/ 	.word	0x00000000
        /*0020*/ 	.short	0x0006
        /*0022*/ 	.short	0x0030
        /*0024*/ 	.byte	0x00, 0xf4, 0x21, 0x00


	//----- nvinfo : EIATTR_KPARAM_INFO
	.align		4
.L_15:
        /*0028*/ 	.byte	0x04, 0x17
        /*002a*/ 	.short	(.L_17 - .L_16)
.L_16:
        /*002c*/ 	.word	0x00000000
        /*0030*/ 	.short	0x0005
        /*0032*/ 	.short	0x0028
        /*0034*/ 	.byte	0x00, 0xf4, 0x21, 0x00


	//----- nvinfo : EIATTR_KPARAM_INFO
	.align		4
.L_17:
        /*0038*/ 	.byte	0x04, 0x17
        /*003a*/ 	.short	(.L_19 - .L_18)
.L_18:
        /*003c*/ 	.word	0x00000000
        /*0040*/ 	.short	0x0004
        /*0042*/ 	.short	0x0020
        /*0044*/ 	.byte	0x00, 0xf4, 0x21, 0x00


	//----- nvinfo : EIATTR_KPARAM_INFO
	.align		4
.L_19:
        /*0048*/ 	.byte	0x04, 0x17
        /*004a*/ 	.short	(.L_21 - .L_20)
.L_20:
        /*004c*/ 	.word	0x00000000
        /*0050*/ 	.short	0x0003
        /*0052*/ 	.short	0x0018
        /*0054*/ 	.byte	0x00, 0xf4, 0x21, 0x00


	//----- nvinfo : EIATTR_KPARAM_INFO
	.align		4
.L_21:
        /*0058*/ 	.byte	0x04, 0x17
        /*005a*/ 	.short	(.L_23 - .L_22)
.L_22:
        /*005c*/ 	.word	0x00000000
        /*0060*/ 	.short	0x0002
        /*0062*/ 	.short	0x0010
        /*0064*/ 	.byte	0x00, 0xf4, 0x21, 0x00


	//----- nvinfo : EIATTR_KPARAM_INFO
	.align		4
.L_23:
        /*0068*/ 	.byte	0x04, 0x17
        /*006a*/ 	.short	(.L_25 - .L_24)
.L_24:
        /*006c*/ 	.word	0x00000000
        /*0070*/ 	.short	0x0001
        /*0072*/ 	.short	0x0008
        /*0074*/ 	.byte	0x00, 0xf4, 0x21, 0x00


	//----- nvinfo : EIATTR_KPARAM_INFO
	.align		4
.L_25:
        /*0078*/ 	.byte	0x04, 0x17
        /*007a*/ 	.short	(.L_27 - .L_26)
.L_26:
        /*007c*/ 	.word	0x00000000
        /*0080*/ 	.short	0x0000
        /*0082*/ 	.short	0x0000
        /*0084*/ 	.byte	0x00, 0xf4, 0x21, 0x00


	//----- nvinfo : EIATTR_SPARSE_MMA_MASK
	.align		4
.L_27:
        /*0088*/ 	.byte	0x03, 0x50
        /*008a*/ 	.short	0x0000


	//----- nvinfo : EIATTR_MAXREG_COUNT
	.align		4
        /*008c*/ 	.byte	0x03, 0x1b
        /*008e*/ 	.short	0x00ff


	//----- nvinfo : EIATTR_EXIT_INSTR_OFFSETS
	.align		4
        /*0090*/ 	.byte	0x04, 0x1c
        /*0092*/ 	.short	(.L_29 - .L_28)


	//   ....[0]....
.L_28:
        /*0094*/ 	.word	0x00000520


	//   ....[1]....
        /*0098*/ 	.word	0x00000540


	//----- nvinfo : EIATTR_REQNTID
	.align		4
.L_29:
        /*009c*/ 	.byte	0x04, 0x10
        /*009e*/ 	.short	(.L_31 - .L_30)
.L_30:
        /*00a0*/ 	.word	0x00000080
        /*00a4*/ 	.word	0x00000001
        /*00a8*/ 	.word	0x00000001


	//----- nvinfo : EIATTR_CBANK_PARAM_SIZE
	.align		4
.L_31:
        /*00ac*/ 	.byte	0x03, 0x19
        /*00ae*/ 	.short	0x003c


	//----- nvinfo : EIATTR_PARAM_CBANK
	.align		4
        /*00b0*/ 	.byte	0x04, 0x0a
        /*00b2*/ 	.short	(.L_33 - .L_32)
	.align		4
.L_32:
        /*00b4*/ 	.word	index@(.nv.constant0.triton_poi_fused__native_batch_norm_legit_no_training_relu_threshold_backward_0)
        /*00b8*/ 	.short	0x0210
        /*00ba*/ 	.short	0x003c


	//----- nvinfo : EIATTR_SW_WAR
	.align		4
.L_33:
        /*00bc*/ 	.byte	0x04, 0x36
        /*00be*/ 	.short	(.L_35 - .L_34)
.L_34:
        /*00c0*/ 	.word	0x00000008
.L_35:


//--------------------- .nv.callgraph             --------------------------
	.section	.nv.callgraph,"",@"SHT_CUDA_CALLGRAPH"
	.align	4
	.sectionentsize	8
	.align		4
        /*0000*/ 	.word	0x00000000
	.align		4
        /*0004*/ 	.word	0xffffffff
	.align		4
        /*0008*/ 	.word	0x00000000
	.align		4
        /*000c*/ 	.word	0xfffffffe
	.align		4
        /*0010*/ 	.word	0x00000000
	.align		4
        /*0014*/ 	.word	0xfffffffd
	.align		4
        /*0018*/ 	.word	0x00000000
	.align		4
        /*001c*/ 	.word	0xfffffffc


//--------------------- .nv.constant4             --------------------------
	.section	.nv.constant4,"a",@progbits
	.align	8
	.align		8
.nv.constant4:
        /*0000*/ 	.dword	_$_str
	.align		8
        /*0008*/ 	.dword	_$_str_$_2


//--------------------- .text.triton_poi_fused__native_batch_norm_legit_no_training_relu_threshold_backward_0 --------------------------
	.section	.text.triton_poi_fused__native_batch_norm_legit_no_training_relu_threshold_backward_0,"ax",@progbits
	.align	128
        .global         triton_poi_fused__native_batch_norm_legit_no_training_relu_threshold_backward_0
        .type           triton_poi_fused__native_batch_norm_legit_no_training_relu_threshold_backward_0,@function
        .size           triton_poi_fused__native_batch_norm_legit_no_training_relu_threshold_backward_0,(.L_x_1 - triton_poi_fused__native_batch_norm_legit_no_training_relu_threshold_backward_0)
        .other          triton_poi_fused__native_batch_norm_legit_no_training_relu_threshold_backward_0,@"STO_CUDA_ENTRY STV_DEFAULT"
triton_poi_fused__native_batch_norm_legit_no_training_relu_threshold_backward_0:
.text.triton_poi_fused__native_batch_norm_legit_no_training_relu_threshold_backward_0:
[----:B------:R-:W0:Y:S01]  /*0000*/  LDC R1, c[0x0][0x28] ;  /* 0x00000a00ff017b82 */ /* 0x000e220000000800 */
[----:B------:R-:W1:Y:S07]  /*0010*/  S2R R0, SR_TID.X ;  /* 0x0000000000007919 */ /* 0x000e6e0000002100 */
[----:B------:R-:W2:Y:S01]  /*0020*/  LDC.64 R8, c[0x0][0x220] ;  /* 0x00008800ff087b82 */ /* 0x000ea20000000a00 */
[----:B------:R-:W-:Y:S01]  /*0030*/  ULDC.64 UR4, c[0x0][0x208] ;  /* 0x0000820000047ab9 */ /* 0x000fe20000000a00 */
[----:B------:R-:W3:Y:S06]  /*0040*/  S2R R5, SR_CTAID.X ;  /* 0x0000000000057919 */ /* 0x000eec0000002500 */
[----:B------:R-:W4:Y:S08]  /*0050*/  LDC.64 R16, c[0x0][0x218] ;  /* 0x00008600ff107b82 */ /* 0x000f300000000a00 */
[----:B------:R-:W5:Y:S08]  /*0060*/  LDC.64 R14, c[0x0][0x210] ;  /* 0x00008400ff0e7b82 */ /* 0x000f700000000a00 */
[----:B------:R-:W4:Y:S08]  /*0070*/  LDC.64 R10, c[0x0][0x228] ;  /* 0x00008a00ff0a7b82 */ /* 0x000f300000000a00 */
[----:B------:R-:W4:Y:S01]  /*0080*/  LDC.64 R18, c[0x0][0x230] ;  /* 0x00008c00ff127b82 */ /* 0x000f220000000a00 */
[----:B-1----:R-:W-:Y:S01]  /*0090*/  IMAD.SHL.U32 R0, R0, 0x2, RZ ;  /* 0x0000000200007824 */ /* 0x002fe200078e00ff */
[----:B------:R-:W-:-:S02]  /*00a0*/  CS2R R6, SRZ ;  /* 0x0000000000067805 */ /* 0x000fc4000001ff00 */
[----:B---3--:R-:W-:Y:S01]  /*00b0*/  SHF.R.S32.HI R3, RZ, 0x17, R5 ;  /* 0x00000017ff037819 */ /* 0x008fe20000011405 */
[----:B------:R-:W-:Y:S01]  /*00c0*/  ULDC.64 UR6, c[0x0][0x240] ;  /* 0x0000900000067ab9 */ /* 0x000fe20000000a00 */
[----:B------:R-:W-:Y:S02]  /*00d0*/  LOP3.LUT R0, R0, 0xfe, RZ, 0xc0, !PT ;  /* 0x000000fe00007812 */ /* 0x000fe400078ec0ff */
[----:B------:R-:W-:-:S03]  /*00e0*/  SGXT R3, R3, 0x1 ;  /* 0x000000010303781a */ /* 0x000fc60000000200 */
[----:B------:R-:W-:Y:S01]  /*00f0*/  IMAD R0, R5, 0x100, R0 ;  /* 0x0000010005007824 */ /* 0x000fe200078e0200 */
[----:B------:R-:W-:-:S04]  /*0100*/  CS2R R4, SRZ ;  /* 0x0000000000047805 */ /* 0x000fc8000001ff00 */
[----:B------:R-:W-:Y:S02]  /*0110*/  LEA.HI R3, R3, R0, RZ, 0x2 ;  /* 0x0000000003037211 */ /* 0x000fe400078f10ff */
[----:B------:R-:W-:Y:S02]  /*0120*/  ISETP.GE.AND P0, PT, R0, 0x200, PT ;  /* 0x000002000000780c */ /* 0x000fe40003f06270 */
[--C-:B------:R-:W-:Y:S02]  /*0130*/  SHF.R.S32.HI R2, RZ, 0x2, R3.reuse ;  /* 0x00000002ff027819 */ /* 0x100fe40000011403 */
[----:B------:R-:W-:-:S04]  /*0140*/  SHF.R.S32.HI R3, RZ, 0x1f, R3 ;  /* 0x0000001fff037819 */ /* 0x000fc80000011403 */
[----:B------:R-:W-:-:S04]  /*0150*/  LEA.HI R3, R3, R2, RZ, 0x5 ;  /* 0x0000000203037211 */ /* 0x000fc800078f28ff */
[----:B------:R-:W-:-:S05]  /*0160*/  LOP3.LUT R3, R3, 0xffffffe0, RZ, 0xc0, !PT ;  /* 0xffffffe003037812 */ /* 0x000fca00078ec0ff */
[----:B------:R-:W-:-:S04]  /*0170*/  IMAD.IADD R13, R2, 0x1, -R3 ;  /* 0x00000001020d7824 */ /* 0x000fc800078e0a03 */
[----:B--2---:R-:W-:-:S05]  /*0180*/  IMAD.WIDE R8, R13, 0x4, R8 ;  /* 0x000000040d087825 */ /* 0x004fca00078e0208 */
[----:B------:R-:W2:Y:S04]  /*0190*/  @!P0 LDG.E.EL R4, desc[UR4][R8.64] ;  /* 0x0000000408048981 */ /* 0x000ea8000c2e1900 */
[----:B------:R1:W3:Y:S01]  /*01a0*/  @!P0 LDG.E.EL R5, desc[UR4][R8.64] ;  /* 0x0000000408058981 */ /* 0x0002e2000c2e1900 */
[----:B------:R-:W-:Y:S01]  /*01b0*/  CS2R R2, SRZ ;  /* 0x0000000000027805 */ /* 0x000fe2000001ff00 */
[----:B----4-:R-:W-:-:S04]  /*01c0*/  IMAD.WIDE R16, R13, 0x4, R16 ;  /* 0x000000040d107825 */ /* 0x010fc800078e0210 */
[----:B-----5:R-:W-:Y:S01]  /*01d0*/  IMAD.WIDE R14, R0, 0x4, R14 ;  /* 0x00000004000e7825 */ /* 0x020fe200078e020e */
[----:B------:R-:W4:Y:S03]  /*01e0*/  @!P0 LDG.E.EL R7, desc[UR4][R16.64] ;  /* 0x0000000410078981 */ /* 0x000f26000c2e1900 */
[C---:B01----:R-:W-:Y:S01]  /*01f0*/  IMAD.WIDE R8, R13.reuse, 0x4, R10 ;  /* 0x000000040d087825 */ /* 0x043fe200078e020a */
[----:B------:R-:W5:Y:S01]  /*0200*/  @!P0 LDG.E.EL R6, desc[UR4][R16.64] ;  /* 0x0000000410068981 */ /* 0x000f62000c2e1900 */
[----:B------:R-:W-:Y:S02]  /*0210*/  CS2R R10, SRZ ;  /* 0x00000000000a7805 */ /* 0x000fe4000001ff00 */
[----:B------:R-:W-:Y:S01]  /*0220*/  IMAD.WIDE R18, R13, 0x4, R18 ;  /* 0x000000040d127825 */ /* 0x000fe200078e0212 */
[----:B------:R-:W5:Y:S01]  /*0230*/  @!P0 LDG.E.64 R2, desc[UR4][R14.64] ;  /* 0x000000040e028981 */ /* 0x000f62000c1e1b00 */
[----:B------:R-:W-:-:S03]  /*0240*/  CS2R R12, SRZ ;  /* 0x00000000000c7805 */ /* 0x000fc6000001ff00 */
[----:B------:R-:W4:Y:S04]  /*0250*/  @!P0 LDG.E.EL R11, desc[UR4][R18.64] ;  /* 0x00000004120b8981 */ /* 0x000f28000c2e1900 */
[----:B------:R-:W4:Y:S04]  /*0260*/  @!P0 LDG.E.EL R13, desc[UR4][R8.64] ;  /* 0x00000004080d8981 */ /* 0x000f28000c2e1900 */
[----:B------:R0:W4:Y:S04]  /*0270*/  @!P0 LDG.E.EL R12, desc[UR4][R8.64] ;  /* 0x00000004080c8981 */ /* 0x000128000c2e1900 */
[----:B------:R-:W4:Y:S01]  /*0280*/  @!P0 LDG.E.EL R10, desc[UR4][R18.64] ;  /* 0x00000004120a8981 */ /* 0x000f22000c2e1900 */
[----:B0-----:R-:W-:-:S02]  /*0290*/  IMAD.MOV.U32 R9, RZ, RZ, 0x3e800000 ;  /* 0x3e800000ff097424 */ /* 0x001fc400078e00ff */
[----:B--2---:R-:W-:Y:S01]  /*02a0*/  FADD R4, R4, 9.9999997473787516356e-06 ;  /* 0x3727c5ac04047421 */ /* 0x004fe20000000000 */
[----:B---3--:R-:W-:-:S03]  /*02b0*/  FADD R5, R5, 9.9999997473787516356e-06 ;  /* 0x3727c5ac05057421 */ /* 0x008fc60000000000 */
[----:B------:R-:W0:Y:S08]  /*02c0*/  MUFU.SQRT R16, R4 ;  /* 0x0000000400107308 */ /* 0x000e300000002000 */
[----:B------:R-:W1:Y:S01]  /*02d0*/  MUFU.SQRT R14, R5 ;  /* 0x00000005000e7308 */ /* 0x000e620000002000 */
[C---:B0-----:R-:W-:Y:S02]  /*02e0*/  FSETP.GT.AND P1, PT, R16.reuse, 8.50705917302346158658e+37, PT ;  /* 0x7e8000001000780b */ /* 0x041fe40003f24000 */
[----:B------:R-:W-:-:S02]  /*02f0*/  FSETP.GEU.AND P3, PT, R16, 1.175494350822287508e-38, PT ;  /* 0x008000001000780b */ /* 0x000fc40003f6e000 */
[C---:B-1----:R-:W-:Y:S02]  /*0300*/  FSETP.GT.AND P2, PT, R14.reuse, 8.50705917302346158658e+37, PT ;  /* 0x7e8000000e00780b */ /* 0x042fe40003f44000 */
[----:B------:R-:W-:-:S07]  /*0310*/  FSETP.GEU.AND P4, PT, R14, 1.175494350822287508e-38, PT ;  /* 0x008000000e00780b */ /* 0x000fce0003f8e000 */
[----:B------:R-:W-:-:S04]  /*0320*/  @P1 FMUL R16, R16, 0.25 ;  /* 0x3e80000010101820 */ /* 0x000fc80000400000 */
[----:B------:R-:W-:Y:S01]  /*0330*/  @!P3 FMUL R16, R16, 16777216 ;  /* 0x4b8000001010b820 */ /* 0x000fe20000400000 */
[----:B------:R-:W-:-:S04]  /*0340*/  @P2 FMUL R14, R14, 0.25 ;  /* 0x3e8000000e0e2820 */ /* 0x000fc80000400000 */
[----:B------:R-:W-:Y:S01]  /*0350*/  @!P4 FMUL R14, R14, 16777216 ;  /* 0x4b8000000e0ec820 */ /* 0x000fe20000400000 */
[----:B------:R-:W0:Y:S01]  /*0360*/  MUFU.RCP R16, R16 ;  /* 0x0000001000107308 */ /* 0x000e220000001000 */
[----:B------:R-:W-:-:S07]  /*0370*/  FSEL R5, R9, 1, P1 ;  /* 0x3f80000009057808 */ /* 0x000fce0000800000 */
[----:B------:R-:W1:Y:S01]  /*0380*/  MUFU.RCP R14, R14 ;  /* 0x0000000e000e7308 */ /* 0x000e620000001000 */
[----:B------:R-:W-:Y:S01]  /*0390*/  FSEL R9, R9, 1, P2 ;  /* 0x3f80000009097808 */ /* 0x000fe20001000000 */
[----:B------:R-:W-:-:S04]  /*03a0*/  @!P3 FMUL R5, R5, 16777216 ;  /* 0x4b8000000505b820 */ /* 0x000fc80000400000 */
[----:B------:R-:W-:Y:S01]  /*03b0*/  @!P4 FMUL R9, R9, 16777216 ;  /* 0x4b8000000909c820 */ /* 0x000fe20000400000 */
[----:B0-----:R-:W-:Y:S02]  /*03c0*/  FMUL R8, R16, R5 ;  /* 0x0000000510087220 */ /* 0x001fe40000400000 */
[----:B------:R-:W0:Y:S01]  /*03d0*/  LDC.64 R4, c[0x0][0x238] ;  /* 0x00008e00ff047b82 */ /* 0x000e220000000a00 */
[----:B-----5:R-:W-:Y:S01]  /*03e0*/  FADD R6, -R6, R3 ;  /* 0x0000000306067221 */ /* 0x020fe20000000100 */
[----:B----4-:R-:W-:Y:S01]  /*03f0*/  FADD R7, -R7, R2 ;  /* 0x0000000207077221 */ /* 0x010fe20000000100 */
[----:B-1----:R-:W-:-:S03]  /*0400*/  FMUL R9, R14, R9 ;  /* 0x000000090e097220 */ /* 0x002fc60000400000 */
[----:B------:R-:W-:Y:S01]  /*0410*/  FMUL R7, R8, R7 ;  /* 0x0000000708077220 */ /* 0x000fe20000400000 */
[----:B------:R-:W-:-:S03]  /*0420*/  FMUL R6, R9, R6 ;  /* 0x0000000609067220 */ /* 0x000fc60000400000 */
[----:B------:R-:W-:Y:S01]  /*0430*/  FFMA R7, R7, R13, R10 ;  /* 0x0000000d07077223 */ /* 0x000fe2000000000a */
[----:B------:R-:W-:-:S04]  /*0440*/  FFMA R6, R6, R12, R11 ;  /* 0x0000000c06067223 */ /* 0x000fc8000000000b */
[C---:B------:R-:W-:Y:S02]  /*0450*/  FSETP.GEU.AND P2, PT, R7.reuse, RZ, PT ;  /* 0x000000ff0700720b */ /* 0x040fe40003f4e000 */
[C---:B------:R-:W-:Y:S02]  /*0460*/  FSETP.GEU.AND P1, PT, R6.reuse, RZ, PT ;  /* 0x000000ff0600720b */ /* 0x040fe40003f2e000 */
[----:B------:R-:W-:Y:S02]  /*0470*/  FSEL R8, R7, RZ, P2 ;  /* 0x000000ff07087208 */ /* 0x000fe40001000000 */
[----:B------:R-:W-:Y:S01]  /*0480*/  FSEL R9, R6, RZ, P1 ;  /* 0x000000ff06097208 */ /* 0x000fe20000800000 */
[----:B0-----:R-:W-:Y:S01]  /*0490*/  IMAD.WIDE R4, R0, 0x4, R4 ;  /* 0x0000000400047825 */ /* 0x001fe200078e0204 */
[----:B------:R-:W-:Y:S02]  /*04a0*/  FSETP.GTU.AND P3, PT, R8, RZ, PT ;  /* 0x000000ff0800720b */ /* 0x000fe40003f6c000 */
[----:B------:R-:W-:-:S02]  /*04b0*/  FSETP.GTU.AND P2, PT, R9, RZ, PT ;  /* 0x000000ff0900720b */ /* 0x000fc40003f4c000 */
[----:B------:R-:W-:Y:S02]  /*04c0*/  IADD3 R2, P1, R0, UR6, RZ ;  /* 0x0000000600027c10 */ /* 0x000fe4000ff3e0ff */
[----:B------:R-:W-:Y:S02]  /*04d0*/  SEL R7, RZ, 0x100, P2 ;  /* 0x00000100ff077807 */ /* 0x000fe40001000000 */
[----:B------:R-:W-:Y:S01]  /*04e0*/  SEL R6, RZ, 0x1, P3 ;  /* 0x00000001ff067807 */ /* 0x000fe20001800000 */
[----:B------:R0:W-:Y:S01]  /*04f0*/  @!P0 STG.E.64 desc[UR4][R4.64], R8 ;  /* 0x0000000804008986 */ /* 0x0001e2000c101b04 */
[----:B------:R-:W-:-:S03]  /*0500*/  LEA.HI.X.SX32 R3, R0, UR7, 0x1, P1 ;  /* 0x0000000700037c11 */ /* 0x000fc600088f0eff */
[----:B------:R-:W-:Y:S01]  /*0510*/  IMAD.IADD R7, R6, 0x1, R7 ;  /* 0x0000000106077824 */ /* 0x000fe200078e0207 */
[----:B0-----:R-:W-:Y:S06]  /*0520*/  @P0 EXIT ;  /* 0x000000000000094d */ /* 0x001fec0003800000 */
[----:B------:R-:W-:Y:S01]  /*0530*/  STG.E.U16 desc[UR4][R2.64], R7 ;  /* 0x0000000702007986 */ /* 0x000fe2000c101504 */
[----:B------:R-:W-:Y:S05]  /*0540*/  EXIT ;  /* 0x000000000000794d */ /* 0x000fea0003800000 */
.L_x_0:
[----:B------:R-:W-:-:S00]  /*0550*/  BRA `(.L_x_0) ;  /* 0xfffffffc00fc7947 */ /* 0x000fc0000383ffff */
[----:B------:R-:W-:-:S00]  /*0560*/  NOP ;  /* 0x0000000000007918 */ /* 0x000fc00000000000 */
        /* <DEDUP_REMOVED lines=9> */
.L_x_1:


//--------------------- .nv.global.init           --------------------------
	.section	.nv.global.init,"aw",@progbits
.nv.global.init:
	.type		_$_str,@object
	.size		_$_str,(_$_str_$_2 - _$_str)
_$_str:
        /*0000*/ 	.byte	0x5f, 0x5f, 0x43, 0x55, 0x44, 0x41, 0x5f, 0x46, 0x54, 0x5a, 0x00
	.type		_$_str_$_2,@object
	.size		_$_str_$_2,(.L_1 - _$_str_$_2)
_$_str_$_2:
        /*000b*/ 	.byte	0x5f, 0x5f, 0x43, 0x55, 0x44, 0x41, 0x5f, 0x50, 0x52, 0x45, 0x43, 0x5f, 0x53, 0x51, 0x52, 0x54
        /*001b*/ 	.byte	0x00
.L_1:


//--------------------- .nv.constant0.triton_poi_fused__native_batch_norm_legit_no_training_relu_threshold_backward_0 --------------------------
	.section	.nv.constant0.triton_poi_fused__native_batch_norm_legit_no_training_relu_threshold_backward_0,"a",@progbits
	.sectionflags	@""
	.align	4
.nv.constant0.triton_poi_fused__native_batch_norm_legit_no_training_relu_threshold_backward_0:
	.zero		588
